//
// Generated by NVIDIA NVVM Compiler
//
// Compiler Build ID: CL-36424714
// Cuda compilation tools, release 13.0, V13.0.88
// Based on NVVM 20.0.0
//

.version 9.0
.target sm_100
.address_size 64

	// .globl	_Z13cuda_add_impllPfPKfS1_

.visible .entry _Z13cuda_add_impllPfPKfS1_(
	.param .u64 _Z13cuda_add_impllPfPKfS1__param_0,
	.param .u64 .ptr .align 1 _Z13cuda_add_impllPfPKfS1__param_1,
	.param .u64 .ptr .align 1 _Z13cuda_add_impllPfPKfS1__param_2,
	.param .u64 .ptr .align 1 _Z13cuda_add_impllPfPKfS1__param_3
)
{
	.reg .pred 	%p<2>;
	.reg .b32 	%r<2>;
	.reg .b32 	%f<4>;
	.reg .b64 	%rd<13>;

	ld.param.u64 	%rd5, [_Z13cuda_add_impllPfPKfS1__param_0];
	ld.param.u64 	%rd2, [_Z13cuda_add_impllPfPKfS1__param_1];
	ld.param.u64 	%rd3, [_Z13cuda_add_impllPfPKfS1__param_2];
	ld.param.u64 	%rd4, [_Z13cuda_add_impllPfPKfS1__param_3];
	mov.u32 	%r1, %tid.x;
	cvt.u64.u32 	%rd1, %r1;
	setp.le.s64 	%p1, %rd5, %rd1;
	@%p1 bra 	$L__BB0_2;
	cvta.to.global.u64 	%rd6, %rd4;
	cvta.to.global.u64 	%rd7, %rd3;
	cvta.to.global.u64 	%rd8, %rd2;
	shl.b64 	%rd9, %rd1, 2;
	add.s64 	%rd10, %rd6, %rd9;
	ld.global.f32 	%f1, [%rd10];
	add.s64 	%rd11, %rd7, %rd9;
	ld.global.f32 	%f2, [%rd11];
	add.f32 	%f3, %f1, %f2;
	add.s64 	%rd12, %rd8, %rd9;
	st.global.f32 	[%rd12], %f3;
$L__BB0_2:
	ret;

}
	// .globl	_Z13cuda_mul_implIfEvPKT_S2_PS0_l
.visible .entry _Z13cuda_mul_implIfEvPKT_S2_PS0_l(
	.param .u64 .ptr .align 1 _Z13cuda_mul_implIfEvPKT_S2_PS0_l_param_0,
	.param .u64 .ptr .align 1 _Z13cuda_mul_implIfEvPKT_S2_PS0_l_param_1,
	.param .u64 .ptr .align 1 _Z13cuda_mul_implIfEvPKT_S2_PS0_l_param_2,
	.param .u64 _Z13cuda_mul_implIfEvPKT_S2_PS0_l_param_3
)
{
	.reg .pred 	%p<2>;
	.reg .b32 	%r<2>;
	.reg .b32 	%f<4>;
	.reg .b64 	%rd<13>;

	ld.param.u64 	%rd2, [_Z13cuda_mul_implIfEvPKT_S2_PS0_l_param_0];
	ld.param.u64 	%rd3, [_Z13cuda_mul_implIfEvPKT_S2_PS0_l_param_1];
	ld.param.u64 	%rd4, [_Z13cuda_mul_implIfEvPKT_S2_PS0_l_param_2];
	ld.param.u64 	%rd5, [_Z13cuda_mul_implIfEvPKT_S2_PS0_l_param_3];
	mov.u32 	%r1, %tid.x;
	cvt.u64.u32 	%rd1, %r1;
	setp.le.s64 	%p1, %rd5, %rd1;
	@%p1 bra 	$L__BB1_2;
	cvta.to.global.u64 	%rd6, %rd2;
	cvta.to.global.u64 	%rd7, %rd3;
	cvta.to.global.u64 	%rd8, %rd4;
	shl.b64 	%rd9, %rd1, 2;
	add.s64 	%rd10, %rd6, %rd9;
	ld.global.f32 	%f1, [%rd10];
	add.s64 	%rd11, %rd7, %rd9;
	ld.global.f32 	%f2, [%rd11];
	mul.f32 	%f3, %f1, %f2;
	add.s64 	%rd12, %rd8, %rd9;
	st.global.f32 	[%rd12], %f3;
$L__BB1_2:
	ret;

}
	// .globl	_Z13cuda_mul_implIdEvPKT_S2_PS0_l
.visible .entry _Z13cuda_mul_implIdEvPKT_S2_PS0_l(
	.param .u64 .ptr .align 1 _Z13cuda_mul_implIdEvPKT_S2_PS0_l_param_0,
	.param .u64 .ptr .align 1 _Z13cuda_mul_implIdEvPKT_S2_PS0_l_param_1,
	.param .u64 .ptr .align 1 _Z13cuda_mul_implIdEvPKT_S2_PS0_l_param_2,
	.param .u64 _Z13cuda_mul_implIdEvPKT_S2_PS0_l_param_3
)
{
	.reg .pred 	%p<2>;
	.reg .b32 	%r<2>;
	.reg .b64 	%rd<13>;
	.reg .b64 	%fd<4>;

	ld.param.u64 	%rd2, [_Z13cuda_mul_implIdEvPKT_S2_PS0_l_param_0];
	ld.param.u64 	%rd3, [_Z13cuda_mul_implIdEvPKT_S2_PS0_l_param_1];
	ld.param.u64 	%rd4, [_Z13cuda_mul_implIdEvPKT_S2_PS0_l_param_2];
	ld.param.u64 	%rd5, [_Z13cuda_mul_implIdEvPKT_S2_PS0_l_param_3];
	mov.u32 	%r1, %tid.x;
	cvt.u64.u32 	%rd1, %r1;
	setp.le.s64 	%p1, %rd5, %rd1;
	@%p1 bra 	$L__BB2_2;
	cvta.to.global.u64 	%rd6, %rd2;
	cvta.to.global.u64 	%rd7, %rd3;
	cvta.to.global.u64 	%rd8, %rd4;
	shl.b64 	%rd9, %rd1, 3;
	add.s64 	%rd10, %rd6, %rd9;
	ld.global.f64 	%fd1, [%rd10];
	add.s64 	%rd11, %rd7, %rd9;
	ld.global.f64 	%fd2, [%rd11];
	mul.f64 	%fd3, %fd1, %fd2;
	add.s64 	%rd12, %rd8, %rd9;
	st.global.f64 	[%rd12], %fd3;
$L__BB2_2:
	ret;

}


// ===== COMPILED SASS (sm_100) =====

	.target	sm_100

	.elftype	@"ET_EXEC"


//--------------------- .note.nv.tkinfo           --------------------------
	.section	.note.nv.tkinfo,"",@"SHT_NOTE"
	.sectionflags	@"SHF_NOTE_NV_TKINFO"
	.tkinfo
        /*0018*/ 	.word	0x00000002
        /*0030*/ 	.string	""
        /*0030*/ 	.string	"ptxas"
        /*0030*/ 	.string	"Cuda compilation tools, release 13.0, V13.0.88"
        /*0030*/ 	.string	"Build cuda_13.0.r13.0/compiler.36424714_0"
        /*0030*/ 	.string	"-arch sm_100 -m 64 "



//--------------------- .note.nv.cuinfo           --------------------------
	.section	.note.nv.cuinfo,"",@"SHT_NOTE"
	.sectionflags	@"SHF_NOTE_NV_CUINFO"
        /*0018*/ 	.short	0x0002
        /*001a*/ 	.short	0x0064
        /*001c*/ 	.short	0x0082
	.zero		2


//--------------------- .nv.info                  --------------------------
	.section	.nv.info,"",@"SHT_CUDA_INFO"
	.align	4


	//----- nvinfo : EIATTR_REGCOUNT
	.align		4
        /*0000*/ 	.byte	0x04, 0x2f
        /*0002*/ 	.short	(.L_1 - .L_0)
	.align		4
.L_0:
        /*0004*/ 	.word	index@(_Z13cuda_add_impllPfPKfS1_)
        /*0008*/ 	.word	0x0000000c


	//----- nvinfo : EIATTR_FRAME_SIZE
	.align		4
.L_1:
        /*000c*/ 	.byte	0x04, 0x11
        /*000e*/ 	.short	(.L_3 - .L_2)
	.align		4
.L_2:
        /*0010*/ 	.word	index@(_Z13cuda_add_impllPfPKfS1_)
        /*0014*/ 	.word	0x00000000


	//----- nvinfo : EIATTR_REGCOUNT
	.align		4
.L_3:
        /*0018*/ 	.byte	0x04, 0x2f
        /*001a*/ 	.short	(.L_5 - .L_4)
	.align		4
.L_4:
        /*001c*/ 	.word	index@(_Z13cuda_mul_implIfEvPKT_S2_PS0_l)
        /*0020*/ 	.word	0x0000000c


	//----- nvinfo : EIATTR_FRAME_SIZE
	.align		4
.L_5:
        /*0024*/ 	.byte	0x04, 0x11
        /*0026*/ 	.short	(.L_7 - .L_6)
	.align		4
.L_6:
        /*0028*/ 	.word	index@(_Z13cuda_mul_implIfEvPKT_S2_PS0_l)
        /*002c*/ 	.word	0x00000000


	//----- nvinfo : EIATTR_REGCOUNT
	.align		4
.L_7:
        /*0030*/ 	.byte	0x04, 0x2f
        /*0032*/ 	.short	(.L_9 - .L_8)
	.align		4
.L_8:
        /*0034*/ 	.word	index@(_Z13cuda_mul_implIdEvPKT_S2_PS0_l)
        /*0038*/ 	.word	0x0000000c


	//----- nvinfo : EIATTR_FRAME_SIZE
	.align		4
.L_9:
        /*003c*/ 	.byte	0x04, 0x11
        /*003e*/ 	.short	(.L_11 - .L_10)
	.align		4
.L_10:
        /*0040*/ 	.word	index@(_Z13cuda_mul_implIdEvPKT_S2_PS0_l)
        /*0044*/ 	.word	0x00000000


	//----- nvinfo : EIATTR_MIN_STACK_SIZE
	.align		4
.L_11:
        /*0048*/ 	.byte	0x04, 0x12
        /*004a*/ 	.short	(.L_13 - .L_12)
	.align		4
.L_12:
        /*004c*/ 	.word	index@(_Z13cuda_mul_implIdEvPKT_S2_PS0_l)
        /*0050*/ 	.word	0x00000000


	//----- nvinfo : EIATTR_MIN_STACK_SIZE
	.align		4
.L_13:
        /*0054*/ 	.byte	0x04, 0x12
        /*0056*/ 	.short	(.L_15 - .L_14)
	.align		4
.L_14:
        /*0058*/ 	.word	index@(_Z13cuda_mul_implIfEvPKT_S2_PS0_l)
        /*005c*/ 	.word	0x00000000


	//----- nvinfo : EIATTR_MIN_STACK_SIZE
	.align		4
.L_15:
        /*0060*/ 	.byte	0x04, 0x12
        /*0062*/ 	.short	(.L_17 - .L_16)
	.align		4
.L_16:
        /*0064*/ 	.word	index@(_Z13cuda_add_impllPfPKfS1_)
        /*0068*/ 	.word	0x00000000
.L_17:


//--------------------- .nv.compat                --------------------------
	.section	.nv.compat,"",@"SHT_CUDA_COMPAT_INFO"
	.align	4
        /*0000*/ 	.byte	0x02, 0x09, 0x00, 0x00, 0x02, 0x02, 0x01, 0x00, 0x02, 0x05, 0x05, 0x00, 0x03, 0x07, 0x01, 0x01
        /*0010*/ 	.byte	0x02, 0x03, 0x00, 0x00, 0x02, 0x06, 0x01, 0x00, 0x04, 0x0b, 0x08, 0x00, 0x01, 0x00, 0x00, 0x00
        /*0020*/ 	.byte	0x00, 0x00, 0x00, 0x00


//--------------------- .nv.info._Z13cuda_mul_implIdEvPKT_S2_PS0_l --------------------------
	.section	.nv.info._Z13cuda_mul_implIdEvPKT_S2_PS0_l,"",@"SHT_CUDA_INFO"
	.sectionflags	@""
	.align	4


	//----- nvinfo : EIATTR_CUDA_API_VERSION
	.align		4
        /*0000*/ 	.byte	0x04, 0x37
        /*0002*/ 	.short	(.L_19 - .L_18)
.L_18:
        /*0004*/ 	.word	0x00000082


	//----- nvinfo : EIATTR_KPARAM_INFO
	.align		4
.L_19:
        /*0008*/ 	.byte	0x04, 0x17
        /*000a*/ 	.short	(.L_21 - .L_20)
.L_20:
        /*000c*/ 	.word	0x00000000
        /*0010*/ 	.short	0x0003
        /*0012*/ 	.short	0x0018
        /*0014*/ 	.byte	0x00, 0xf0, 0x21, 0x00


	//----- nvinfo : EIATTR_KPARAM_INFO
	.align		4
.L_21:
        /*0018*/ 	.byte	0x04, 0x17
        /*001a*/ 	.short	(.L_23 - .L_22)
.L_22:
        /*001c*/ 	.word	0x00000000
        /*0020*/ 	.short	0x0002
        /*0022*/ 	.short	0x0010
        /*0024*/ 	.byte	0x00, 0xf5, 0x21, 0x00


	//----- nvinfo : EIATTR_KPARAM_INFO
	.align		4
.L_23:
        /*0028*/ 	.byte	0x04, 0x17
        /*002a*/ 	.short	(.L_25 - .L_24)
.L_24:
        /*002c*/ 	.word	0x00000000
        /*0030*/ 	.short	0x0001
        /*0032*/ 	.short	0x0008
        /*0034*/ 	.byte	0x00, 0xf5, 0x21, 0x00


	//----- nvinfo : EIATTR_KPARAM_INFO
	.align		4
.L_25:
        /*0038*/ 	.byte	0x04, 0x17
        /*003a*/ 	.short	(.L_27 - .L_26)
.L_26:
        /*003c*/ 	.word	0x00000000
        /*0040*/ 	.short	0x0000
        /*0042*/ 	.short	0x0000
        /*0044*/ 	.byte	0x00, 0xf5, 0x21, 0x00


	//----- nvinfo : EIATTR_SPARSE_MMA_MASK
	.align		4
.L_27:
        /*0048*/ 	.byte	0x03, 0x50
        /*004a*/ 	.short	0x0000


	//----- nvinfo : EIATTR_MAXREG_COUNT
	.align		4
        /*004c*/ 	.byte	0x03, 0x1b
        /*004e*/ 	.short	0x00ff


	//----- nvinfo : EIATTR_MERCURY_ISA_VERSION
	.align		4
        /*0050*/ 	.byte	0x03, 0x5f
        /*0052*/ 	.short	0x0101


	//----- nvinfo : EIATTR_VRC_CTA_INIT_COUNT
	.align		4
        /*0054*/ 	.byte	0x02, 0x4a
	.zero		1
	.zero		1


	//----- nvinfo : EIATTR_EXIT_INSTR_OFFSETS
	.align		4
        /*0058*/ 	.byte	0x04, 0x1c
        /*005a*/ 	.short	(.L_29 - .L_28)


	//   ....[0]....
.L_28:
        /*005c*/ 	.word	0x00000050


	//   ....[1]....
        /*0060*/ 	.word	0x00000150


	//----- nvinfo : EIATTR_CBANK_PARAM_SIZE
	.align		4
.L_29:
        /*0064*/ 	.byte	0x03, 0x19
        /*0066*/ 	.short	0x0020


	//----- nvinfo : EIATTR_PARAM_CBANK
	.align		4
        /*0068*/ 	.byte	0x04, 0x0a
        /*006a*/ 	.short	(.L_31 - .L_30)
	.align		4
.L_30:
        /*006c*/ 	.word	index@(.nv.constant0._Z13cuda_mul_implIdEvPKT_S2_PS0_l)
        /*0070*/ 	.short	0x0380
        /*0072*/ 	.short	0x0020


	//----- nvinfo : EIATTR_SW_WAR
	.align		4
.L_31:
        /*0074*/ 	.byte	0x04, 0x36
        /*0076*/ 	.short	(.L_33 - .L_32)
.L_32:
        /*0078*/ 	.word	0x00000008
.L_33:


//--------------------- .nv.info._Z13cuda_mul_implIfEvPKT_S2_PS0_l --------------------------
	.section	.nv.info._Z13cuda_mul_implIfEvPKT_S2_PS0_l,"",@"SHT_CUDA_INFO"
	.sectionflags	@""
	.align	4


	//----- nvinfo : EIATTR_CUDA_API_VERSION
	.align		4
        /*0000*/ 	.byte	0x04, 0x37
        /*0002*/ 	.short	(.L_35 - .L_34)
.L_34:
        /*0004*/ 	.word	0x00000082


	//----- nvinfo : EIATTR_KPARAM_INFO
	.align		4
.L_35:
        /*0008*/ 	.byte	0x04, 0x17
        /*000a*/ 	.short	(.L_37 - .L_36)
.L_36:
        /*000c*/ 	.word	0x00000000
        /*0010*/ 	.short	0x0003
        /*0012*/ 	.short	0x0018
        /*0014*/ 	.byte	0x00, 0xf0, 0x21, 0x00


	//----- nvinfo : EIATTR_KPARAM_INFO
	.align		4
.L_37:
        /*0018*/ 	.byte	0x04, 0x17
        /*001a*/ 	.short	(.L_39 - .L_38)
.L_38:
        /*001c*/ 	.word	0x00000000
        /*0020*/ 	.short	0x0002
        /*0022*/ 	.short	0x0010
        /*0024*/ 	.byte	0x00, 0xf5, 0x21, 0x00


	//----- nvinfo : EIATTR_KPARAM_INFO
	.align		4
.L_39:
        /*0028*/ 	.byte	0x04, 0x17
        /*002a*/ 	.short	(.L_41 - .L_40)
.L_40:
        /*002c*/ 	.word	0x00000000
        /*0030*/ 	.short	0x0001
        /*0032*/ 	.short	0x0008
        /*0034*/ 	.byte	0x00, 0xf5, 0x21, 0x00


	//----- nvinfo : EIATTR_KPARAM_INFO
	.align		4
.L_41:
        /*0038*/ 	.byte	0x04, 0x17
        /*003a*/ 	.short	(.L_43 - .L_42)
.L_42:
        /*003c*/ 	.word	0x00000000
        /*0040*/ 	.short	0x0000
        /*0042*/ 	.short	0x0000
        /*0044*/ 	.byte	0x00, 0xf5, 0x21, 0x00


	//----- nvinfo : EIATTR_SPARSE_MMA_MASK
	.align		4
.L_43:
        /*0048*/ 	.byte	0x03, 0x50
        /*004a*/ 	.short	0x0000


	//----- nvinfo : EIATTR_MAXREG_COUNT
	.align		4
        /*004c*/ 	.byte	0x03, 0x1b
        /*004e*/ 	.short	0x00ff


	//----- nvinfo : EIATTR_MERCURY_ISA_VERSION
	.align		4
        /*0050*/ 	.byte	0x03, 0x5f
        /*0052*/ 	.short	0x0101


	//----- nvinfo : EIATTR_VRC_CTA_INIT_COUNT
	.align		4
        /*0054*/ 	.byte	0x02, 0x4a
	.zero		1
	.zero		1


	//----- nvinfo : EIATTR_EXIT_INSTR_OFFSETS
	.align		4
        /*0058*/ 	.byte	0x04, 0x1c
        /*005a*/ 	.short	(.L_45 - .L_44)


	//   ....[0]....
.L_44:
        /*005c*/ 	.word	0x00000050


	//   ....[1]....
        /*0060*/ 	.word	0x00000150


	//----- nvinfo : EIATTR_CBANK_PARAM_SIZE
	.align		4
.L_45:
        /*0064*/ 	.byte	0x03, 0x19
        /*0066*/ 	.short	0x0020


	//----- nvinfo : EIATTR_PARAM_CBANK
	.align		4
        /*0068*/ 	.byte	0x04, 0x0a
        /*006a*/ 	.short	(.L_47 - .L_46)
	.align		4
.L_46:
        /*006c*/ 	.word	index@(.nv.constant0._Z13cuda_mul_implIfEvPKT_S2_PS0_l)
        /*0070*/ 	.short	0x0380
        /*0072*/ 	.short	0x0020


	//----- nvinfo : EIATTR_SW_WAR
	.align		4
.L_47:
        /*0074*/ 	.byte	0x04, 0x36
        /*0076*/ 	.short	(.L_49 - .L_48)
.L_48:
        /*0078*/ 	.word	0x00000008
.L_49:


//--------------------- .nv.info._Z13cuda_add_impllPfPKfS1_ --------------------------
	.section	.nv.info._Z13cuda_add_impllPfPKfS1_,"",@"SHT_CUDA_INFO"
	.sectionflags	@""
	.align	4


	//----- nvinfo : EIATTR_CUDA_API_VERSION
	.align		4
        /*0000*/ 	.byte	0x04, 0x37
        /*0002*/ 	.short	(.L_51 - .L_50)
.L_50:
        /*0004*/ 	.word	0x00000082


	//----- nvinfo : EIATTR_KPARAM_INFO
	.align		4
.L_51:
        /*0008*/ 	.byte	0x04, 0x17
        /*000a*/ 	.short	(.L_53 - .L_52)
.L_52:
        /*000c*/ 	.word	0x00000000
        /*0010*/ 	.short	0x0003
        /*0012*/ 	.short	0x0018
        /*0014*/ 	.byte	0x00, 0xf5, 0x21, 0x00


	//----- nvinfo : EIATTR_KPARAM_INFO
	.align		4
.L_53:
        /*0018*/ 	.byte	0x04, 0x17
        /*001a*/ 	.short	(.L_55 - .L_54)
.L_54:
        /*001c*/ 	.word	0x00000000
        /*0020*/ 	.short	0x0002
        /*0022*/ 	.short	0x0010
        /*0024*/ 	.byte	0x00, 0xf5, 0x21, 0x00


	//----- nvinfo : EIATTR_KPARAM_INFO
	.align		4
.L_55:
        /*0028*/ 	.byte	0x04, 0x17
        /*002a*/ 	.short	(.L_57 - .L_56)
.L_56:
        /*002c*/ 	.word	0x00000000
        /*0030*/ 	.short	0x0001
        /*0032*/ 	.short	0x0008
        /*0034*/ 	.byte	0x00, 0xf5, 0x21, 0x00


	//----- nvinfo : EIATTR_KPARAM_INFO
	.align		4
.L_57:
        /*0038*/ 	.byte	0x04, 0x17
        /*003a*/ 	.short	(.L_59 - .L_58)
.L_58:
        /*003c*/ 	.word	0x00000000
        /*0040*/ 	.short	0x0000
        /*0042*/ 	.short	0x0000
        /*0044*/ 	.byte	0x00, 0xf0, 0x21, 0x00


	//----- nvinfo : EIATTR_SPARSE_MMA_MASK
	.align		4
.L_59:
        /*0048*/ 	.byte	0x03, 0x50
        /*004a*/ 	.short	0x0000


	//----- nvinfo : EIATTR_MAXREG_COUNT
	.align		4
        /*004c*/ 	.byte	0x03, 0x1b
        /*004e*/ 	.short	0x00ff


	//----- nvinfo : EIATTR_MERCURY_ISA_VERSION
	.align		4
        /*0050*/ 	.byte	0x03, 0x5f
        /*0052*/ 	.short	0x0101


	//----- nvinfo : EIATTR_VRC_CTA_INIT_COUNT
	.align		4
        /*0054*/ 	.byte	0x02, 0x4a
	.zero		1
	.zero		1


	//----- nvinfo : EIATTR_EXIT_INSTR_OFFSETS
	.align		4
        /*0058*/ 	.byte	0x04, 0x1c
        /*005a*/ 	.short	(.L_61 - .L_60)


	//   ....[0]....
.L_60:
        /*005c*/ 	.word	0x00000050


	//   ....[1]....
        /*0060*/ 	.word	0x00000150


	//----- nvinfo : EIATTR_CBANK_PARAM_SIZE
	.align		4
.L_61:
        /*0064*/ 	.byte	0x03, 0x19
        /*0066*/ 	.short	0x0020


	//----- nvinfo : EIATTR_PARAM_CBANK
	.align		4
        /*0068*/ 	.byte	0x04, 0x0a
        /*006a*/ 	.short	(.L_63 - .L_62)
	.align		4
.L_62:
        /*006c*/ 	.word	index@(.nv.constant0._Z13cuda_add_impllPfPKfS1_)
        /*0070*/ 	.short	0x0380
        /*0072*/ 	.short	0x0020


	//----- nvinfo : EIATTR_SW_WAR
	.align		4
.L_63:
        /*0074*/ 	.byte	0x04, 0x36
        /*0076*/ 	.short	(.L_65 - .L_64)
.L_64:
        /*0078*/ 	.word	0x00000008
.L_65:


//--------------------- .nv.callgraph             --------------------------
	.section	.nv.callgraph,"",@"SHT_CUDA_CALLGRAPH"
	.align	4
	.sectionentsize	8
	.align		4
        /*0000*/ 	.word	0x00000000
	.align		4
        /*0004*/ 	.word	0xffffffff
	.align		4
        /*0008*/ 	.word	0x00000000
	.align		4
        /*000c*/ 	.word	0xfffffffe
	.align		4
        /*0010*/ 	.word	0x00000000
	.align		4
        /*0014*/ 	.word	0xfffffffd
	.align		4
        /*0018*/ 	.word	0x00000000
	.align		4
        /*001c*/ 	.word	0xfffffffc


//--------------------- .text._Z13cuda_mul_implIdEvPKT_S2_PS0_l --------------------------
	.section	.text._Z13cuda_mul_implIdEvPKT_S2_PS0_l,"ax",@progbits
	.align	128
        .global         _Z13cuda_mul_implIdEvPKT_S2_PS0_l
        .type           _Z13cuda_mul_implIdEvPKT_S2_PS0_l,@function
        .size           _Z13cuda_mul_implIdEvPKT_S2_PS0_l,(.L_x_3 - _Z13cuda_mul_implIdEvPKT_S2_PS0_l)
        .other          _Z13cuda_mul_implIdEvPKT_S2_PS0_l,@"STO_CUDA_ENTRY STV_DEFAULT"
_Z13cuda_mul_implIdEvPKT_S2_PS0_l:
.text._Z13cuda_mul_implIdEvPKT_S2_PS0_l:
[----:B------:R-:W-:Y:S01]  /*0000*/  LDC R1, c[0x0][0x37c] ;  /* 0x0000df00ff017b82 */ /* 0x000fe20000000800 */
[----:B------:R-:W0:Y:S01]  /*0010*/  S2R R0, SR_TID.X ;  /* 0x0000000000007919 */ /* 0x000e220000002100 */
[----:B------:R-:W0:Y:S02]  /*0020*/  LDCU.64 UR4, c[0x0][0x398] ;  /* 0x00007300ff0477ac */ /* 0x000e240008000a00 */
[----:B0-----:R-:W-:-:S04]  /*0030*/  ISETP.GE.U32.AND P0, PT, R0, UR4, PT ;  /* 0x0000000400007c0c */ /* 0x001fc8000bf06070 */
[----:B------:R-:W-:-:S13]  /*0040*/  ISETP.GE.AND.EX P0, PT, RZ, UR5, PT, P0 ;  /* 0x00000005ff007c0c */ /* 0x000fda000bf06300 */
[----:B------:R-:W-:Y:S05]  /*0050*/  @P0 EXIT ;  /* 0x000000000000094d */ /* 0x000fea0003800000 */
[----:B------:R-:W0:Y:S01]  /*0060*/  LDCU.128 UR8, c[0x0][0x380] ;  /* 0x00007000ff0877ac */ /* 0x000e220008000c00 */
[----:B------:R-:W-:Y:S01]  /*0070*/  IMAD.SHL.U32 R8, R0, 0x8, RZ ;  /* 0x0000000800087824 */ /* 0x000fe200078e00ff */
[----:B------:R-:W-:Y:S01]  /*0080*/  SHF.R.U32.HI R0, RZ, 0x1d, R0 ;  /* 0x0000001dff007819 */ /* 0x000fe20000011600 */
[----:B------:R-:W1:Y:S01]  /*0090*/  LDCU.64 UR4, c[0x0][0x358] ;  /* 0x00006b00ff0477ac */ /* 0x000e620008000a00 */
[----:B------:R-:W2:Y:S02]  /*00a0*/  LDCU.64 UR6, c[0x0][0x390] ;  /* 0x00007200ff0677ac */ /* 0x000ea40008000a00 */
[C---:B0-----:R-:W-:Y:S02]  /*00b0*/  IADD3 R4, P1, PT, R8.reuse, UR10, RZ ;  /* 0x0000000a08047c10 */ /* 0x041fe4000ff3e0ff */
[----:B------:R-:W-:Y:S02]  /*00c0*/  IADD3 R6, P0, PT, R8, UR8, RZ ;  /* 0x0000000808067c10 */ /* 0x000fe4000ff1e0ff */
[----:B------:R-:W-:-:S02]  /*00d0*/  IADD3.X R5, PT, PT, R0, UR11, RZ, P1, !PT ;  /* 0x0000000b00057c10 */ /* 0x000fc40008ffe4ff */
[----:B------:R-:W-:-:S04]  /*00e0*/  IADD3.X R7, PT, PT, R0, UR9, RZ, P0, !PT ;  /* 0x0000000900077c10 */ /* 0x000fc800087fe4ff */
[----:B-1----:R-:W3:Y:S04]  /*00f0*/  LDG.E.64 R4, desc[UR4][R4.64] ;  /* 0x0000000404047981 */ /* 0x002ee8000c1e1b00 */
[----:B------:R-:W3:Y:S01]  /*0100*/  LDG.E.64 R2, desc[UR4][R6.64] ;  /* 0x0000000406027981 */ /* 0x000ee2000c1e1b00 */
[----:B--2---:R-:W-:-:S04]  /*0110*/  IADD3 R8, P0, PT, R8, UR6, RZ ;  /* 0x0000000608087c10 */ /* 0x004fc8000ff1e0ff */
[----:B------:R-:W-:Y:S01]  /*0120*/  IADD3.X R9, PT, PT, R0, UR7, RZ, P0, !PT ;  /* 0x0000000700097c10 */ /* 0x000fe200087fe4ff */
[----:B---3--:R-:W-:-:S07]  /*0130*/  DMUL R2, R2, R4 ;  /* 0x0000000402027228 */ /* 0x008fce0000000000 */
[----:B------:R-:W-:Y:S01]  /*0140*/  STG.E.64 desc[UR4][R8.64], R2 ;  /* 0x0000000208007986 */ /* 0x000fe2000c101b04 */
[----:B------:R-:W-:Y:S05]  /*0150*/  EXIT ;  /* 0x000000000000794d */ /* 0x000fea0003800000 */
.L_x_0:
[----:B------:R-:W-:-:S00]  /*0160*/  BRA `(.L_x_0) ;  /* 0xfffffffc00fc7947 */ /* 0x000fc0000383ffff */
[----:B------:R-:W-:-:S00]  /*0170*/  NOP ;  /* 0x0000000000007918 */ /* 0x000fc00000000000 */
        /* <DEDUP_REMOVED lines=8> */
.L_x_3:


//--------------------- .text._Z13cuda_mul_implIfEvPKT_S2_PS0_l --------------------------
	.section	.text._Z13cuda_mul_implIfEvPKT_S2_PS0_l,"ax",@progbits
	.align	128
        .global         _Z13cuda_mul_implIfEvPKT_S2_PS0_l
        .type           _Z13cuda_mul_implIfEvPKT_S2_PS0_l,@function
        .size           _Z13cuda_mul_implIfEvPKT_S2_PS0_l,(.L_x_4 - _Z13cuda_mul_implIfEvPKT_S2_PS0_l)
        .other          _Z13cuda_mul_implIfEvPKT_S2_PS0_l,@"STO_CUDA_ENTRY STV_DEFAULT"
_Z13cuda_mul_implIfEvPKT_S2_PS0_l:
.text._Z13cuda_mul_implIfEvPKT_S2_PS0_l:
        /* <DEDUP_REMOVED lines=15> */
[----:B-1----:R-:W3:Y:S04]  /*00f0*/  LDG.E R5, desc[UR4][R4.64] ;  /* 0x0000000404057981 */ /* 0x002ee8000c1e1900 */
[----:B------:R-:W3:Y:S01]  /*0100*/  LDG.E R2, desc[UR4][R2.64] ;  /* 0x0000000402027981 */ /* 0x000ee2000c1e1900 */
[----:B--2---:R-:W-:-:S04]  /*0110*/  IADD3 R6, P0, PT, R6, UR6, RZ ;  /* 0x0000000606067c10 */ /* 0x004fc8000ff1e0ff */
[----:B------:R-:W-:Y:S01]  /*0120*/  IADD3.X R7, PT, PT, R0, UR7, RZ, P0, !PT ;  /* 0x0000000700077c10 */ /* 0x000fe200087fe4ff */
[----:B---3--:R-:W-:-:S05]  /*0130*/  FMUL R9, R2, R5 ;  /* 0x0000000502097220 */ /* 0x008fca0000400000 */
[----:B------:R-:W-:Y:S01]  /*0140*/  STG.E desc[UR4][R6.64], R9 ;  /* 0x0000000906007986 */ /* 0x000fe2000c101904 */
[----:B------:R-:W-:Y:S05]  /*0150*/  EXIT ;  /* 0x000000000000794d */ /* 0x000fea0003800000 */
.L_x_1:
        /* <DEDUP_REMOVED lines=10> */
.L_x_4:


//--------------------- .text._Z13cuda_add_impllPfPKfS1_ --------------------------
	.section	.text._Z13cuda_add_impllPfPKfS1_,"ax",@progbits
	.align	128
        .global         _Z13cuda_add_impllPfPKfS1_
        .type           _Z13cuda_add_impllPfPKfS1_,@function
        .size           _Z13cuda_add_impllPfPKfS1_,(.L_x_5 - _Z13cuda_add_impllPfPKfS1_)
        .other          _Z13cuda_add_impllPfPKfS1_,@"STO_CUDA_ENTRY STV_DEFAULT"
_Z13cuda_add_impllPfPKfS1_:
.text._Z13cuda_add_impllPfPKfS1_:
        /* <DEDUP_REMOVED lines=19> */
[----:B---3--:R-:W-:-:S05]  /*0130*/  FADD R9, R2, R5 ;  /* 0x0000000502097221 */ /* 0x008fca0000000000 */
[----:B------:R-:W-:Y:S01]  /*0140*/  STG.E desc[UR4][R6.64], R9 ;  /* 0x0000000906007986 */ /* 0x000fe2000c101904 */
[----:B------:R-:W-:Y:S05]  /*0150*/  EXIT ;  /* 0x000000000000794d */ /* 0x000fea0003800000 */
.L_x_2:
        /* <DEDUP_REMOVED lines=10> */
.L_x_5:


//--------------------- .nv.shared.reserved.0     --------------------------
	.section	.nv.shared.reserved.0,"aw",@nobits
	.weak		__nv_reservedSMEM_offset_0_alias
	.size		__nv_reservedSMEM_offset_0_alias, 0, 64
	.other		__nv_reservedSMEM_offset_0_alias,@"STO_CUDA_RESERVED_SHARED STV_DEFAULT"
__nv_reservedSMEM_offset_0_alias:
	.zero		0
	.zero		64


//--------------------- .nv.constant0._Z13cuda_mul_implIdEvPKT_S2_PS0_l --------------------------
	.section	.nv.constant0._Z13cuda_mul_implIdEvPKT_S2_PS0_l,"a",@progbits
	.sectionflags	@""
	.align	4
.nv.constant0._Z13cuda_mul_implIdEvPKT_S2_PS0_l:
	.zero		928


//--------------------- .nv.constant0._Z13cuda_mul_implIfEvPKT_S2_PS0_l --------------------------
	.section	.nv.constant0._Z13cuda_mul_implIfEvPKT_S2_PS0_l,"a",@progbits
	.sectionflags	@""
	.align	4
.nv.constant0._Z13cuda_mul_implIfEvPKT_S2_PS0_l:
	.zero		928


//--------------------- .nv.constant0._Z13cuda_add_impllPfPKfS1_ --------------------------
	.section	.nv.constant0._Z13cuda_add_impllPfPKfS1_,"a",@progbits
	.sectionflags	@""
	.align	4
.nv.constant0._Z13cuda_add_impllPfPKfS1_:
	.zero		928


//--------------------- SYMBOLS --------------------------

	.type		.nv.reservedSmem.offset0,@object
	.size		.nv.reservedSmem.offset0,0x4
